//
// Generated by NVIDIA NVVM Compiler
//
// Compiler Build ID: CL-31442593
// Cuda compilation tools, release 11.7, V11.7.99
// Based on NVVM 7.0.1
//

.version 7.7
.target sm_61
.address_size 64

	// .globl	add

.visible .entry add(
	.param .u64 add_param_0,
	.param .u64 add_param_1,
	.param .u64 add_param_2,
	.param .u64 add_param_3,
	.param .u64 add_param_4
)
{
	.reg .pred 	%p<4>;
	.reg .f32 	%f<7>;
	.reg .b32 	%r<5>;
	.reg .b64 	%rd<21>;


	ld.param.u64 	%rd9, [add_param_0];
	ld.param.u64 	%rd10, [add_param_1];
	ld.param.u64 	%rd11, [add_param_2];
	ld.param.u64 	%rd12, [add_param_3];
	ld.param.u64 	%rd13, [add_param_4];
	mov.u32 	%r1, %ntid.x;
	mov.u32 	%r2, %ctaid.x;
	mov.u32 	%r3, %tid.x;
	mad.lo.s32 	%r4, %r1, %r2, %r3;
	cvt.u64.u32 	%rd1, %r4;
	setp.ge.u64 	%p1, %rd1, %rd10;
	@%p1 bra 	$L__BB0_6;

	cvta.to.global.u64 	%rd15, %rd9;
	shl.b64 	%rd16, %rd1, 2;
	add.s64 	%rd2, %rd15, %rd16;
	cvta.to.global.u64 	%rd19, %rd11;
	cvta.to.global.u64 	%rd4, %rd13;
	mov.f32 	%f6, 0f00000000;
	mov.u64 	%rd20, 0;

$L__BB0_2:
	setp.lt.u64 	%p2, %rd20, %rd12;
	@%p2 bra 	$L__BB0_4;
	bra.uni 	$L__BB0_3;

$L__BB0_4:
	ld.global.nc.f32 	%f4, [%rd19];
	ld.global.nc.f32 	%f5, [%rd2];
	fma.rn.f32 	%f6, %f5, %f4, %f6;
	add.s64 	%rd19, %rd19, 4;
	add.s64 	%rd20, %rd20, 1;
	setp.lt.u64 	%p3, %rd20, %rd10;
	@%p3 bra 	$L__BB0_2;

	add.s64 	%rd18, %rd4, %rd16;
	st.global.f32 	[%rd18], %f6;

$L__BB0_6:
	ret;

$L__BB0_3:
	trap;

}



// ===== COMPILED SASS (sm_100) =====

	.target	sm_100

	.elftype	@"ET_EXEC"


//--------------------- .note.nv.tkinfo           --------------------------
	.section	.note.nv.tkinfo,"",@"SHT_NOTE"
	.sectionflags	@"SHF_NOTE_NV_TKINFO"
	.tkinfo
        /*0018*/ 	.word	0x00000002
        /*0030*/ 	.string	""
        /*0030*/ 	.string	"ptxas"
        /*0030*/ 	.string	"Cuda compilation tools, release 13.0, V13.0.88"
        /*0030*/ 	.string	"Build cuda_13.0.r13.0/compiler.36424714_0"
        /*0030*/ 	.string	"-arch sm_100 "



//--------------------- .note.nv.cuinfo           --------------------------
	.section	.note.nv.cuinfo,"",@"SHT_NOTE"
	.sectionflags	@"SHF_NOTE_NV_CUINFO"
        /*0018*/ 	.short	0x0002
        /*001a*/ 	.short	0x003d
        /*001c*/ 	.short	0x0082
	.zero		2


//--------------------- .nv.info                  --------------------------
	.section	.nv.info,"",@"SHT_CUDA_INFO"
	.align	4


	//----- nvinfo : EIATTR_REGCOUNT
	.align		4
        /*0000*/ 	.byte	0x04, 0x2f
        /*0002*/ 	.short	(.L_1 - .L_0)
	.align		4
.L_0:
        /*0004*/ 	.word	index@(add)
        /*0008*/ 	.word	0x0000000b


	//----- nvinfo : EIATTR_FRAME_SIZE
	.align		4
.L_1:
        /*000c*/ 	.byte	0x04, 0x11
        /*000e*/ 	.short	(.L_3 - .L_2)
	.align		4
.L_2:
        /*0010*/ 	.word	index@(add)
        /*0014*/ 	.word	0x00000000


	//----- nvinfo : EIATTR_MIN_STACK_SIZE
	.align		4
.L_3:
        /*0018*/ 	.byte	0x04, 0x12
        /*001a*/ 	.short	(.L_5 - .L_4)
	.align		4
.L_4:
        /*001c*/ 	.word	index@(add)
        /*0020*/ 	.word	0x00000000
.L_5:


//--------------------- .nv.compat                --------------------------
	.section	.nv.compat,"",@"SHT_CUDA_COMPAT_INFO"
	.align	4
        /*0000*/ 	.byte	0x02, 0x09, 0x00, 0x00, 0x02, 0x02, 0x01, 0x00, 0x02, 0x05, 0x05, 0x00, 0x03, 0x07, 0x01, 0x01
        /*0010*/ 	.byte	0x02, 0x03, 0x00, 0x00, 0x02, 0x06, 0x01, 0x00, 0x04, 0x0b, 0x08, 0x00, 0x09, 0x00, 0x00, 0x00
        /*0020*/ 	.byte	0x00, 0x00, 0x00, 0x00


//--------------------- .nv.info.add              --------------------------
	.section	.nv.info.add,"",@"SHT_CUDA_INFO"
	.sectionflags	@""
	.align	4


	//----- nvinfo : EIATTR_CUDA_API_VERSION
	.align		4
        /*0000*/ 	.byte	0x04, 0x37
        /*0002*/ 	.short	(.L_7 - .L_6)
.L_6:
        /*0004*/ 	.word	0x00000082


	//----- nvinfo : EIATTR_KPARAM_INFO
	.align		4
.L_7:
        /*0008*/ 	.byte	0x04, 0x17
        /*000a*/ 	.short	(.L_9 - .L_8)
.L_8:
        /*000c*/ 	.word	0x00000000
        /*0010*/ 	.short	0x0004
        /*0012*/ 	.short	0x0020
        /*0014*/ 	.byte	0x00, 0xf0, 0x21, 0x00


	//----- nvinfo : EIATTR_KPARAM_INFO
	.align		4
.L_9:
        /*0018*/ 	.byte	0x04, 0x17
        /*001a*/ 	.short	(.L_11 - .L_10)
.L_10:
        /*001c*/ 	.word	0x00000000
        /*0020*/ 	.short	0x0003
        /*0022*/ 	.short	0x0018
        /*0024*/ 	.byte	0x00, 0xf0, 0x21, 0x00


	//----- nvinfo : EIATTR_KPARAM_INFO
	.align		4
.L_11:
        /*0028*/ 	.byte	0x04, 0x17
        /*002a*/ 	.short	(.L_13 - .L_12)
.L_12:
        /*002c*/ 	.word	0x00000000
        /*0030*/ 	.short	0x0002
        /*0032*/ 	.short	0x0010
        /*0034*/ 	.byte	0x00, 0xf0, 0x21, 0x00


	//----- nvinfo : EIATTR_KPARAM_INFO
	.align		4
.L_13:
        /*0038*/ 	.byte	0x04, 0x17
        /*003a*/ 	.short	(.L_15 - .L_14)
.L_14:
        /*003c*/ 	.word	0x00000000
        /*0040*/ 	.short	0x0001
        /*0042*/ 	.short	0x0008
        /*0044*/ 	.byte	0x00, 0xf0, 0x21, 0x00


	//----- nvinfo : EIATTR_KPARAM_INFO
	.align		4
.L_15:
        /*0048*/ 	.byte	0x04, 0x17
        /*004a*/ 	.short	(.L_17 - .L_16)
.L_16:
        /*004c*/ 	.word	0x00000000
        /*0050*/ 	.short	0x0000
        /*0052*/ 	.short	0x0000
        /*0054*/ 	.byte	0x00, 0xf0, 0x21, 0x00


	//----- nvinfo : EIATTR_SPARSE_MMA_MASK
	.align		4
.L_17:
        /*0058*/ 	.byte	0x03, 0x50
        /*005a*/ 	.short	0x0000


	//----- nvinfo : EIATTR_MAXREG_COUNT
	.align		4
        /*005c*/ 	.byte	0x03, 0x1b
        /*005e*/ 	.short	0x00ff


	//----- nvinfo : EIATTR_MERCURY_ISA_VERSION
	.align		4
        /*0060*/ 	.byte	0x03, 0x5f
        /*0062*/ 	.short	0x0101


	//----- nvinfo : EIATTR_VRC_CTA_INIT_COUNT
	.align		4
        /*0064*/ 	.byte	0x02, 0x4a
	.zero		1
	.zero		1


	//----- nvinfo : EIATTR_EXIT_INSTR_OFFSETS
	.align		4
        /*0068*/ 	.byte	0x04, 0x1c
        /*006a*/ 	.short	(.L_19 - .L_18)


	//   ....[0]....
.L_18:
        /*006c*/ 	.word	0x00000080


	//   ....[1]....
        /*0070*/ 	.word	0x00000280


	//----- nvinfo : EIATTR_CBANK_PARAM_SIZE
	.align		4
.L_19:
        /*0074*/ 	.byte	0x03, 0x19
        /*0076*/ 	.short	0x0028


	//----- nvinfo : EIATTR_PARAM_CBANK
	.align		4
        /*0078*/ 	.byte	0x04, 0x0a
        /*007a*/ 	.short	(.L_21 - .L_20)
	.align		4
.L_20:
        /*007c*/ 	.word	index@(.nv.constant0.add)
        /*0080*/ 	.short	0x0380
        /*0082*/ 	.short	0x0028


	//----- nvinfo : EIATTR_SW_WAR
	.align		4
.L_21:
        /*0084*/ 	.byte	0x04, 0x36
        /*0086*/ 	.short	(.L_23 - .L_22)
.L_22:
        /*0088*/ 	.word	0x00000008
.L_23:


//--------------------- .nv.callgraph             --------------------------
	.section	.nv.callgraph,"",@"SHT_CUDA_CALLGRAPH"
	.align	4
	.sectionentsize	8
	.align		4
        /*0000*/ 	.word	0x00000000
	.align		4
        /*0004*/ 	.word	0xffffffff
	.align		4
        /*0008*/ 	.word	0x00000000
	.align		4
        /*000c*/ 	.word	0xfffffffe
	.align		4
        /*0010*/ 	.word	0x00000000
	.align		4
        /*0014*/ 	.word	0xfffffffd
	.align		4
        /*0018*/ 	.word	0x00000000
	.align		4
        /*001c*/ 	.word	0xfffffffc


//--------------------- .text.add                 --------------------------
	.section	.text.add,"ax",@progbits
	.align	128
        .global         add
        .type           add,@function
        .size           add,(.L_x_3 - add)
        .other          add,@"STO_CUDA_ENTRY STV_DEFAULT"
add:
.text.add:
[----:B------:R-:W-:Y:S01]  /*0000*/  LDC R1, c[0x0][0x37c] ;  /* 0x0000df00ff017b82 */ /* 0x000fe20000000800 */
[----:B------:R-:W0:Y:S01]  /*0010*/  S2R R0, SR_CTAID.X ;  /* 0x0000000000007919 */ /* 0x000e220000002500 */
[----:B------:R-:W0:Y:S01]  /*0020*/  LDCU UR4, c[0x0][0x360] ;  /* 0x00006c00ff0477ac */ /* 0x000e220008000800 */
[----:B------:R-:W0:Y:S01]  /*0030*/  S2R R3, SR_TID.X ;  /* 0x0000000000037919 */ /* 0x000e220000002100 */
[----:B------:R-:W1:Y:S01]  /*0040*/  LDCU.64 UR6, c[0x0][0x388] ;  /* 0x00007100ff0677ac */ /* 0x000e620008000a00 */
[----:B0-----:R-:W-:-:S05]  /*0050*/  IMAD R0, R0, UR4, R3 ;  /* 0x0000000400007c24 */ /* 0x001fca000f8e0203 */
[----:B-1----:R-:W-:-:S04]  /*0060*/  ISETP.GE.U32.AND P0, PT, R0, UR6, PT ;  /* 0x0000000600007c0c */ /* 0x002fc8000bf06070 */
[----:B------:R-:W-:-:S13]  /*0070*/  ISETP.GE.U32.AND.EX P0, PT, RZ, UR7, PT, P0 ;  /* 0x00000007ff007c0c */ /* 0x000fda000bf06100 */
[----:B------:R-:W-:Y:S05]  /*0080*/  @P0 EXIT ;  /* 0x000000000000094d */ /* 0x000fea0003800000 */
[----:B------:R-:W0:Y:S01]  /*0090*/  LDCU.64 UR4, c[0x0][0x380] ;  /* 0x00007000ff0477ac */ /* 0x000e220008000a00 */
[----:B------:R-:W-:Y:S01]  /*00a0*/  IMAD.SHL.U32 R6, R0, 0x4, RZ ;  /* 0x0000000400067824 */ /* 0x000fe200078e00ff */
[----:B------:R-:W-:Y:S01]  /*00b0*/  SHF.R.U32.HI R8, RZ, 0x1e, R0 ;  /* 0x0000001eff087819 */ /* 0x000fe20000011600 */
[----:B------:R-:W-:Y:S01]  /*00c0*/  IMAD.MOV.U32 R7, RZ, RZ, RZ ;  /* 0x000000ffff077224 */ /* 0x000fe200078e00ff */
[----:B------:R-:W1:Y:S01]  /*00d0*/  LDCU.64 UR6, c[0x0][0x358] ;  /* 0x00006b00ff0677ac */ /* 0x000e620008000a00 */
[----:B------:R-:W2:Y:S01]  /*00e0*/  LDCU.64 UR8, c[0x0][0x390] ;  /* 0x00007200ff0877ac */ /* 0x000ea20008000a00 */
[----:B------:R-:W3:Y:S01]  /*00f0*/  LDCU.64 UR12, c[0x0][0x388] ;  /* 0x00007100ff0c77ac */ /* 0x000ee20008000a00 */
[----:B------:R-:W4:Y:S01]  /*0100*/  LDCU.64 UR10, c[0x0][0x398] ;  /* 0x00007300ff0a77ac */ /* 0x000f220008000a00 */
[----:B0-----:R-:W-:Y:S01]  /*0110*/  IADD3 R4, P0, PT, R6, UR4, RZ ;  /* 0x0000000406047c10 */ /* 0x001fe2000ff1e0ff */
[----:B------:R-:W-:-:S03]  /*0120*/  UMOV UR4, URZ ;  /* 0x000000ff00047c82 */ /* 0x000fc60008000000 */
[----:B------:R-:W-:Y:S01]  /*0130*/  IADD3.X R5, PT, PT, R8, UR5, RZ, P0, !PT ;  /* 0x0000000508057c10 */ /* 0x000fe200087fe4ff */
[----:B-12---:R-:W-:-:S08]  /*0140*/  UMOV UR5, URZ ;  /* 0x000000ff00057c82 */ /* 0x006fd00008000000 */
.L_x_1:
[----:B----4-:R-:W-:-:S04]  /*0150*/  UISETP.GE.U32.AND UP0, UPT, UR4, UR10, UPT ;  /* 0x0000000a0400728c */ /* 0x010fc8000bf06070 */
[----:B------:R-:W-:-:S09]  /*0160*/  UISETP.GE.U32.AND.EX UP0, UPT, UR5, UR11, UPT, UP0 ;  /* 0x0000000b0500728c */ /* 0x000fd2000bf06100 */
[----:B------:R-:W-:Y:S05]  /*0170*/  BRA.U UP0, `(.L_x_0) ;  /* 0x0000000100447547 */ /* 0x000fea000b800000 */
[----:B------:R-:W-:Y:S01]  /*0180*/  IMAD.U32 R2, RZ, RZ, UR8 ;  /* 0x00000008ff027e24 */ /* 0x000fe2000f8e00ff */
[----:B------:R-:W2:Y:S01]  /*0190*/  LDG.E.CONSTANT R0, desc[UR6][R4.64] ;  /* 0x0000000604007981 */ /* 0x000ea2000c1e9900 */
[----:B------:R-:W-:-:S05]  /*01a0*/  IMAD.U32 R3, RZ, RZ, UR9 ;  /* 0x00000009ff037e24 */ /* 0x000fca000f8e00ff */
[----:B------:R-:W2:Y:S01]  /*01b0*/  LDG.E.CONSTANT R2, desc[UR6][R2.64] ;  /* 0x0000000602027981 */ /* 0x000ea2000c1e9900 */
[----:B------:R-:W-:-:S04]  /*01c0*/  UIADD3 UR4, UP0, UPT, UR4, 0x1, URZ ;  /* 0x0000000104047890 */ /* 0x000fc8000ff1e0ff */
[----:B------:R-:W-:Y:S02]  /*01d0*/  UIADD3.X UR5, UPT, UPT, URZ, UR5, URZ, UP0, !UPT ;  /* 0x00000005ff057290 */ /* 0x000fe400087fe4ff */
[----:B---3--:R-:W-:-:S04]  /*01e0*/  UISETP.GE.U32.AND UP0, UPT, UR4, UR12, UPT ;  /* 0x0000000c0400728c */ /* 0x008fc8000bf06070 */
[----:B------:R-:W-:Y:S02]  /*01f0*/  UISETP.GE.U32.AND.EX UP0, UPT, UR5, UR13, UPT, UP0 ;  /* 0x0000000d0500728c */ /* 0x000fe4000bf06100 */
[----:B------:R-:W-:-:S04]  /*0200*/  UIADD3 UR8, UP1, UPT, UR8, 0x4, URZ ;  /* 0x0000000408087890 */ /* 0x000fc8000ff3e0ff */
[----:B------:R-:W-:Y:S01]  /*0210*/  UIADD3.X UR9, UPT, UPT, URZ, UR9, URZ, UP1, !UPT ;  /* 0x00000009ff097290 */ /* 0x000fe20008ffe4ff */
[----:B--2---:R-:W-:Y:S02]  /*0220*/  FFMA R7, R2, R0, R7 ;  /* 0x0000000002077223 */ /* 0x004fe40000000007 */
[----:B------:R-:W-:Y:S09]  /*0230*/  BRA.U !UP0, `(.L_x_1) ;  /* 0xfffffffd08c47547 */ /* 0x000ff2000b83ffff */
[----:B------:R-:W0:Y:S02]  /*0240*/  LDCU.64 UR4, c[0x0][0x3a0] ;  /* 0x00007400ff0477ac */ /* 0x000e240008000a00 */
[----:B0-----:R-:W-:-:S04]  /*0250*/  IADD3 R2, P0, PT, R6, UR4, RZ ;  /* 0x0000000406027c10 */ /* 0x001fc8000ff1e0ff */
[----:B------:R-:W-:-:S05]  /*0260*/  IADD3.X R3, PT, PT, R8, UR5, RZ, P0, !PT ;  /* 0x0000000508037c10 */ /* 0x000fca00087fe4ff */
[----:B------:R-:W-:Y:S01]  /*0270*/  STG.E desc[UR6][R2.64], R7 ;  /* 0x0000000702007986 */ /* 0x000fe2000c101906 */
[----:B------:R-:W-:Y:S05]  /*0280*/  EXIT ;  /* 0x000000000000794d */ /* 0x000fea0003800000 */
.L_x_0:
[----:B---3--:R-:W-:Y:S05]  /*0290*/  BPT.TRAP 0x1 ;  /* 0x000000040000795c */ /* 0x008fea0000300000 */
.L_x_2:
[----:B------:R-:W-:-:S00]  /*02a0*/  BRA `(.L_x_2) ;  /* 0xfffffffc00fc7947 */ /* 0x000fc0000383ffff */
[----:B------:R-:W-:-:S00]  /*02b0*/  NOP ;  /* 0x0000000000007918 */ /* 0x000fc00000000000 */
        /* <DEDUP_REMOVED lines=12> */
.L_x_3:


//--------------------- .nv.shared.reserved.0     --------------------------
	.section	.nv.shared.reserved.0,"aw",@nobits
	.weak		__nv_reservedSMEM_offset_0_alias
	.size		__nv_reservedSMEM_offset_0_alias, 0, 64
	.other		__nv_reservedSMEM_offset_0_alias,@"STO_CUDA_RESERVED_SHARED STV_DEFAULT"
__nv_reservedSMEM_offset_0_alias:
	.zero		0
	.zero		64


//--------------------- .nv.constant0.add         --------------------------
	.section	.nv.constant0.add,"a",@progbits
	.sectionflags	@""
	.align	4
.nv.constant0.add:
	.zero		936


//--------------------- SYMBOLS --------------------------

	.type		.nv.reservedSmem.offset0,@object
	.size		.nv.reservedSmem.offset0,0x4
